//
// Generated by NVIDIA NVVM Compiler
//
// Compiler Build ID: CL-36424714
// Cuda compilation tools, release 13.0, V13.0.88
// Based on NVVM 20.0.0
//

.version 9.0
.target sm_100
.address_size 64

	// .globl	_Z14generate_flagsPiiiS_

.visible .entry _Z14generate_flagsPiiiS_(
	.param .u64 .ptr .align 1 _Z14generate_flagsPiiiS__param_0,
	.param .u32 _Z14generate_flagsPiiiS__param_1,
	.param .u32 _Z14generate_flagsPiiiS__param_2,
	.param .u64 .ptr .align 1 _Z14generate_flagsPiiiS__param_3
)
{
	.reg .pred 	%p<4>;
	.reg .b32 	%r<18>;
	.reg .b64 	%rd<11>;

	ld.param.u64 	%rd3, [_Z14generate_flagsPiiiS__param_0];
	ld.param.u32 	%r7, [_Z14generate_flagsPiiiS__param_1];
	ld.param.u32 	%r8, [_Z14generate_flagsPiiiS__param_2];
	ld.param.u64 	%rd4, [_Z14generate_flagsPiiiS__param_3];
	cvta.to.global.u64 	%rd1, %rd4;
	mov.u32 	%r9, %ctaid.x;
	mov.u32 	%r1, %ntid.x;
	mov.u32 	%r10, %tid.x;
	mad.lo.s32 	%r17, %r9, %r1, %r10;
	setp.ge.s32 	%p1, %r17, %r7;
	@%p1 bra 	$L__BB0_6;
	mov.u32 	%r11, %nctaid.x;
	mul.lo.s32 	%r3, %r1, %r11;
	mov.b32 	%r12, 1;
	shl.b32 	%r4, %r12, %r8;
	cvta.to.global.u64 	%rd2, %rd3;
$L__BB0_2:
	mul.wide.s32 	%rd5, %r17, 4;
	add.s64 	%rd6, %rd2, %rd5;
	ld.global.u32 	%r13, [%rd6];
	and.b32  	%r14, %r13, %r4;
	setp.eq.s32 	%p2, %r14, 0;
	@%p2 bra 	$L__BB0_4;
	add.s64 	%rd8, %rd1, %rd5;
	mov.b32 	%r15, 0;
	st.global.u32 	[%rd8], %r15;
	bra.uni 	$L__BB0_5;
$L__BB0_4:
	add.s64 	%rd10, %rd1, %rd5;
	mov.b32 	%r16, 1;
	st.global.u32 	[%rd10], %r16;
$L__BB0_5:
	add.s32 	%r17, %r17, %r3;
	setp.lt.s32 	%p3, %r17, %r7;
	@%p3 bra 	$L__BB0_2;
$L__BB0_6:
	ret;

}
	// .globl	_Z14assign_permuteiPiS_S_
.visible .entry _Z14assign_permuteiPiS_S_(
	.param .u32 _Z14assign_permuteiPiS_S__param_0,
	.param .u64 .ptr .align 1 _Z14assign_permuteiPiS_S__param_1,
	.param .u64 .ptr .align 1 _Z14assign_permuteiPiS_S__param_2,
	.param .u64 .ptr .align 1 _Z14assign_permuteiPiS_S__param_3
)
{
	.reg .pred 	%p<7>;
	.reg .b32 	%r<41>;
	.reg .b64 	%rd<30>;

	ld.param.u32 	%r12, [_Z14assign_permuteiPiS_S__param_0];
	ld.param.u64 	%rd4, [_Z14assign_permuteiPiS_S__param_1];
	ld.param.u64 	%rd5, [_Z14assign_permuteiPiS_S__param_2];
	ld.param.u64 	%rd6, [_Z14assign_permuteiPiS_S__param_3];
	cvta.to.global.u64 	%rd1, %rd4;
	cvta.to.global.u64 	%rd2, %rd5;
	cvta.to.global.u64 	%rd3, %rd6;
	mov.u32 	%r13, %ctaid.x;
	mov.u32 	%r14, %ntid.x;
	mov.u32 	%r15, %tid.x;
	mad.lo.s32 	%r39, %r13, %r14, %r15;
	mov.u32 	%r16, %nctaid.x;
	mul.lo.s32 	%r2, %r14, %r16;
	setp.ge.s32 	%p1, %r39, %r12;
	@%p1 bra 	$L__BB1_7;
	add.s32 	%r17, %r39, %r2;
	max.s32 	%r18, %r12, %r17;
	setp.lt.s32 	%p2, %r17, %r12;
	selp.u32 	%r19, 1, 0, %p2;
	add.s32 	%r20, %r17, %r19;
	sub.s32 	%r21, %r18, %r20;
	div.u32 	%r22, %r21, %r2;
	add.s32 	%r3, %r22, %r19;
	and.b32  	%r23, %r3, 3;
	setp.eq.s32 	%p3, %r23, 3;
	@%p3 bra 	$L__BB1_4;
	add.s32 	%r24, %r3, 1;
	and.b32  	%r25, %r24, 3;
	neg.s32 	%r37, %r25;
$L__BB1_3:
	.pragma "nounroll";
	mul.wide.s32 	%rd7, %r39, 4;
	add.s64 	%rd8, %rd2, %rd7;
	add.s64 	%rd9, %rd3, %rd7;
	ld.global.u32 	%r26, [%rd9];
	ld.global.u32 	%r27, [%rd8];
	mul.wide.s32 	%rd10, %r27, 4;
	add.s64 	%rd11, %rd1, %rd10;
	st.global.u32 	[%rd11], %r26;
	add.s32 	%r39, %r39, %r2;
	add.s32 	%r37, %r37, 1;
	setp.ne.s32 	%p4, %r37, 0;
	@%p4 bra 	$L__BB1_3;
$L__BB1_4:
	setp.lt.u32 	%p5, %r3, 3;
	@%p5 bra 	$L__BB1_7;
	mul.wide.s32 	%rd17, %r2, 4;
	shl.b32 	%r36, %r2, 2;
$L__BB1_6:
	mul.wide.s32 	%rd12, %r39, 4;
	add.s64 	%rd13, %rd3, %rd12;
	ld.global.u32 	%r28, [%rd13];
	add.s64 	%rd14, %rd2, %rd12;
	ld.global.u32 	%r29, [%rd14];
	mul.wide.s32 	%rd15, %r29, 4;
	add.s64 	%rd16, %rd1, %rd15;
	st.global.u32 	[%rd16], %r28;
	add.s64 	%rd18, %rd13, %rd17;
	ld.global.u32 	%r30, [%rd18];
	add.s64 	%rd19, %rd14, %rd17;
	ld.global.u32 	%r31, [%rd19];
	mul.wide.s32 	%rd20, %r31, 4;
	add.s64 	%rd21, %rd1, %rd20;
	st.global.u32 	[%rd21], %r30;
	add.s64 	%rd22, %rd18, %rd17;
	ld.global.u32 	%r32, [%rd22];
	add.s64 	%rd23, %rd19, %rd17;
	ld.global.u32 	%r33, [%rd23];
	mul.wide.s32 	%rd24, %r33, 4;
	add.s64 	%rd25, %rd1, %rd24;
	st.global.u32 	[%rd25], %r32;
	add.s64 	%rd26, %rd22, %rd17;
	ld.global.u32 	%r34, [%rd26];
	add.s64 	%rd27, %rd23, %rd17;
	ld.global.u32 	%r35, [%rd27];
	mul.wide.s32 	%rd28, %r35, 4;
	add.s64 	%rd29, %rd1, %rd28;
	st.global.u32 	[%rd29], %r34;
	add.s32 	%r39, %r36, %r39;
	setp.lt.s32 	%p6, %r39, %r12;
	@%p6 bra 	$L__BB1_6;
$L__BB1_7:
	ret;

}
	// .globl	_Z7permutePiS_S_S_S_i
.visible .entry _Z7permutePiS_S_S_S_i(
	.param .u64 .ptr .align 1 _Z7permutePiS_S_S_S_i_param_0,
	.param .u64 .ptr .align 1 _Z7permutePiS_S_S_S_i_param_1,
	.param .u64 .ptr .align 1 _Z7permutePiS_S_S_S_i_param_2,
	.param .u64 .ptr .align 1 _Z7permutePiS_S_S_S_i_param_3,
	.param .u64 .ptr .align 1 _Z7permutePiS_S_S_S_i_param_4,
	.param .u32 _Z7permutePiS_S_S_S_i_param_5
)
{
	.reg .pred 	%p<4>;
	.reg .b32 	%r<16>;
	.reg .b64 	%rd<17>;

	ld.param.u64 	%rd5, [_Z7permutePiS_S_S_S_i_param_1];
	ld.param.u64 	%rd6, [_Z7permutePiS_S_S_S_i_param_2];
	ld.param.u64 	%rd7, [_Z7permutePiS_S_S_S_i_param_3];
	ld.param.u64 	%rd8, [_Z7permutePiS_S_S_S_i_param_4];
	ld.param.u32 	%r9, [_Z7permutePiS_S_S_S_i_param_5];
	mov.u32 	%r10, %ctaid.x;
	mov.u32 	%r1, %ntid.x;
	mov.u32 	%r11, %tid.x;
	mad.lo.s32 	%r14, %r10, %r1, %r11;
	setp.ge.s32 	%p1, %r14, %r9;
	@%p1 bra 	$L__BB2_6;
	mov.u32 	%r12, %nctaid.x;
	mul.lo.s32 	%r3, %r1, %r12;
	cvta.to.global.u64 	%rd1, %rd5;
	cvta.to.global.u64 	%rd2, %rd6;
	cvta.to.global.u64 	%rd3, %rd8;
	cvta.to.global.u64 	%rd4, %rd7;
$L__BB2_2:
	mul.wide.s32 	%rd9, %r14, 4;
	add.s64 	%rd10, %rd1, %rd9;
	ld.global.u32 	%r13, [%rd10];
	setp.eq.s32 	%p2, %r13, 0;
	@%p2 bra 	$L__BB2_4;
	add.s64 	%rd12, %rd2, %rd9;
	ld.global.u32 	%r15, [%rd12];
	bra.uni 	$L__BB2_5;
$L__BB2_4:
	add.s64 	%rd14, %rd4, %rd9;
	ld.global.u32 	%r15, [%rd14];
$L__BB2_5:
	add.s64 	%rd16, %rd3, %rd9;
	st.global.u32 	[%rd16], %r15;
	add.s32 	%r14, %r14, %r3;
	setp.lt.s32 	%p3, %r14, %r9;
	@%p3 bra 	$L__BB2_2;
$L__BB2_6:
	ret;

}


// ===== COMPILED SASS (sm_100) =====

	.target	sm_100

	.elftype	@"ET_EXEC"


//--------------------- .note.nv.tkinfo           --------------------------
	.section	.note.nv.tkinfo,"",@"SHT_NOTE"
	.sectionflags	@"SHF_NOTE_NV_TKINFO"
	.tkinfo
        /*0018*/ 	.word	0x00000002
        /*0030*/ 	.string	""
        /*0030*/ 	.string	"ptxas"
        /*0030*/ 	.string	"Cuda compilation tools, release 13.0, V13.0.88"
        /*0030*/ 	.string	"Build cuda_13.0.r13.0/compiler.36424714_0"
        /*0030*/ 	.string	"-arch sm_100 -m 64 "



//--------------------- .note.nv.cuinfo           --------------------------
	.section	.note.nv.cuinfo,"",@"SHT_NOTE"
	.sectionflags	@"SHF_NOTE_NV_CUINFO"
        /*0018*/ 	.short	0x0002
        /*001a*/ 	.short	0x0064
        /*001c*/ 	.short	0x0082
	.zero		2


//--------------------- .nv.info                  --------------------------
	.section	.nv.info,"",@"SHT_CUDA_INFO"
	.align	4


	//----- nvinfo : EIATTR_REGCOUNT
	.align		4
        /*0000*/ 	.byte	0x04, 0x2f
        /*0002*/ 	.short	(.L_1 - .L_0)
	.align		4
.L_0:
        /*0004*/ 	.word	index@(_Z14generate_flagsPiiiS_)
        /*0008*/ 	.word	0x00000010


	//----- nvinfo : EIATTR_FRAME_SIZE
	.align		4
.L_1:
        /*000c*/ 	.byte	0x04, 0x11
        /*000e*/ 	.short	(.L_3 - .L_2)
	.align		4
.L_2:
        /*0010*/ 	.word	index@(_Z14generate_flagsPiiiS_)
        /*0014*/ 	.word	0x00000000


	//----- nvinfo : EIATTR_REGCOUNT
	.align		4
.L_3:
        /*0018*/ 	.byte	0x04, 0x2f
        /*001a*/ 	.short	(.L_5 - .L_4)
	.align		4
.L_4:
        /*001c*/ 	.word	index@(_Z14assign_permuteiPiS_S_)
        /*0020*/ 	.word	0x0000001e


	//----- nvinfo : EIATTR_FRAME_SIZE
	.align		4
.L_5:
        /*0024*/ 	.byte	0x04, 0x11
        /*0026*/ 	.short	(.L_7 - .L_6)
	.align		4
.L_6:
        /*0028*/ 	.word	index@(_Z14assign_permuteiPiS_S_)
        /*002c*/ 	.word	0x00000000


	//----- nvinfo : EIATTR_REGCOUNT
	.align		4
.L_7:
        /*0030*/ 	.byte	0x04, 0x2f
        /*0032*/ 	.short	(.L_9 - .L_8)
	.align		4
.L_8:
        /*0034*/ 	.word	index@(_Z7permutePiS_S_S_S_i)
        /*0038*/ 	.word	0x00000014


	//----- nvinfo : EIATTR_FRAME_SIZE
	.align		4
.L_9:
        /*003c*/ 	.byte	0x04, 0x11
        /*003e*/ 	.short	(.L_11 - .L_10)
	.align		4
.L_10:
        /*0040*/ 	.word	index@(_Z7permutePiS_S_S_S_i)
        /*0044*/ 	.word	0x00000000


	//----- nvinfo : EIATTR_MIN_STACK_SIZE
	.align		4
.L_11:
        /*0048*/ 	.byte	0x04, 0x12
        /*004a*/ 	.short	(.L_13 - .L_12)
	.align		4
.L_12:
        /*004c*/ 	.word	index@(_Z7permutePiS_S_S_S_i)
        /*0050*/ 	.word	0x00000000


	//----- nvinfo : EIATTR_MIN_STACK_SIZE
	.align		4
.L_13:
        /*0054*/ 	.byte	0x04, 0x12
        /*0056*/ 	.short	(.L_15 - .L_14)
	.align		4
.L_14:
        /*0058*/ 	.word	index@(_Z14assign_permuteiPiS_S_)
        /*005c*/ 	.word	0x00000000


	//----- nvinfo : EIATTR_MIN_STACK_SIZE
	.align		4
.L_15:
        /*0060*/ 	.byte	0x04, 0x12
        /*0062*/ 	.short	(.L_17 - .L_16)
	.align		4
.L_16:
        /*0064*/ 	.word	index@(_Z14generate_flagsPiiiS_)
        /*0068*/ 	.word	0x00000000
.L_17:


//--------------------- .nv.compat                --------------------------
	.section	.nv.compat,"",@"SHT_CUDA_COMPAT_INFO"
	.align	4
        /*0000*/ 	.byte	0x02, 0x09, 0x00, 0x00, 0x02, 0x02, 0x01, 0x00, 0x02, 0x05, 0x05, 0x00, 0x03, 0x07, 0x01, 0x01
        /*0010*/ 	.byte	0x02, 0x03, 0x00, 0x00, 0x02, 0x06, 0x01, 0x00, 0x04, 0x0b, 0x08, 0x00, 0x09, 0x00, 0x00, 0x00
        /*0020*/ 	.byte	0x00, 0x00, 0x00, 0x00


//--------------------- .nv.info._Z7permutePiS_S_S_S_i --------------------------
	.section	.nv.info._Z7permutePiS_S_S_S_i,"",@"SHT_CUDA_INFO"
	.sectionflags	@""
	.align	4


	//----- nvinfo : EIATTR_CUDA_API_VERSION
	.align		4
        /*0000*/ 	.byte	0x04, 0x37
        /*0002*/ 	.short	(.L_19 - .L_18)
.L_18:
        /*0004*/ 	.word	0x00000082


	//----- nvinfo : EIATTR_KPARAM_INFO
	.align		4
.L_19:
        /*0008*/ 	.byte	0x04, 0x17
        /*000a*/ 	.short	(.L_21 - .L_20)
.L_20:
        /*000c*/ 	.word	0x00000000
        /*0010*/ 	.short	0x0005
        /*0012*/ 	.short	0x0028
        /*0014*/ 	.byte	0x00, 0xf0, 0x11, 0x00


	//----- nvinfo : EIATTR_KPARAM_INFO
	.align		4
.L_21:
        /*0018*/ 	.byte	0x04, 0x17
        /*001a*/ 	.short	(.L_23 - .L_22)
.L_22:
        /*001c*/ 	.word	0x00000000
        /*0020*/ 	.short	0x0004
        /*0022*/ 	.short	0x0020
        /*0024*/ 	.byte	0x00, 0xf5, 0x21, 0x00


	//----- nvinfo : EIATTR_KPARAM_INFO
	.align		4
.L_23:
        /*0028*/ 	.byte	0x04, 0x17
        /*002a*/ 	.short	(.L_25 - .L_24)
.L_24:
        /*002c*/ 	.word	0x00000000
        /*0030*/ 	.short	0x0003
        /*0032*/ 	.short	0x0018
        /*0034*/ 	.byte	0x00, 0xf5, 0x21, 0x00


	//----- nvinfo : EIATTR_KPARAM_INFO
	.align		4
.L_25:
        /*0038*/ 	.byte	0x04, 0x17
        /*003a*/ 	.short	(.L_27 - .L_26)
.L_26:
        /*003c*/ 	.word	0x00000000
        /*0040*/ 	.short	0x0002
        /*0042*/ 	.short	0x0010
        /*0044*/ 	.byte	0x00, 0xf5, 0x21, 0x00


	//----- nvinfo : EIATTR_KPARAM_INFO
	.align		4
.L_27:
        /*0048*/ 	.byte	0x04, 0x17
        /*004a*/ 	.short	(.L_29 - .L_28)
.L_28:
        /*004c*/ 	.word	0x00000000
        /*0050*/ 	.short	0x0001
        /*0052*/ 	.short	0x0008
        /*0054*/ 	.byte	0x00, 0xf5, 0x21, 0x00


	//----- nvinfo : EIATTR_KPARAM_INFO
	.align		4
.L_29:
        /*0058*/ 	.byte	0x04, 0x17
        /*005a*/ 	.short	(.L_31 - .L_30)
.L_30:
        /*005c*/ 	.word	0x00000000
        /*0060*/ 	.short	0x0000
        /*0062*/ 	.short	0x0000
        /*0064*/ 	.byte	0x00, 0xf5, 0x21, 0x00


	//----- nvinfo : EIATTR_SPARSE_MMA_MASK
	.align		4
.L_31:
        /*0068*/ 	.byte	0x03, 0x50
        /*006a*/ 	.short	0x0000


	//----- nvinfo : EIATTR_MAXREG_COUNT
	.align		4
        /*006c*/ 	.byte	0x03, 0x1b
        /*006e*/ 	.short	0x00ff


	//----- nvinfo : EIATTR_MERCURY_ISA_VERSION
	.align		4
        /*0070*/ 	.byte	0x03, 0x5f
        /*0072*/ 	.short	0x0101


	//----- nvinfo : EIATTR_VRC_CTA_INIT_COUNT
	.align		4
        /*0074*/ 	.byte	0x02, 0x4a
	.zero		1
	.zero		1


	//----- nvinfo : EIATTR_EXIT_INSTR_OFFSETS
	.align		4
        /*0078*/ 	.byte	0x04, 0x1c
        /*007a*/ 	.short	(.L_33 - .L_32)


	//   ....[0]....
.L_32:
        /*007c*/ 	.word	0x00000070


	//   ....[1]....
        /*0080*/ 	.word	0x000001c0


	//----- nvinfo : EIATTR_CRS_STACK_SIZE
	.align		4
.L_33:
        /*0084*/ 	.byte	0x04, 0x1e
        /*0086*/ 	.short	(.L_35 - .L_34)
.L_34:
        /*0088*/ 	.word	0x00000000


	//----- nvinfo : EIATTR_CBANK_PARAM_SIZE
	.align		4
.L_35:
        /*008c*/ 	.byte	0x03, 0x19
        /*008e*/ 	.short	0x002c


	//----- nvinfo : EIATTR_PARAM_CBANK
	.align		4
        /*0090*/ 	.byte	0x04, 0x0a
        /*0092*/ 	.short	(.L_37 - .L_36)
	.align		4
.L_36:
        /*0094*/ 	.word	index@(.nv.constant0._Z7permutePiS_S_S_S_i)
        /*0098*/ 	.short	0x0380
        /*009a*/ 	.short	0x002c


	//----- nvinfo : EIATTR_SW_WAR
	.align		4
.L_37:
        /*009c*/ 	.byte	0x04, 0x36
        /*009e*/ 	.short	(.L_39 - .L_38)
.L_38:
        /*00a0*/ 	.word	0x00000008
.L_39:


//--------------------- .nv.info._Z14assign_permuteiPiS_S_ --------------------------
	.section	.nv.info._Z14assign_permuteiPiS_S_,"",@"SHT_CUDA_INFO"
	.sectionflags	@""
	.align	4


	//----- nvinfo : EIATTR_CUDA_API_VERSION
	.align		4
        /*0000*/ 	.byte	0x04, 0x37
        /*0002*/ 	.short	(.L_41 - .L_40)
.L_40:
        /*0004*/ 	.word	0x00000082


	//----- nvinfo : EIATTR_KPARAM_INFO
	.align		4
.L_41:
        /*0008*/ 	.byte	0x04, 0x17
        /*000a*/ 	.short	(.L_43 - .L_42)
.L_42:
        /*000c*/ 	.word	0x00000000
        /*0010*/ 	.short	0x0003
        /*0012*/ 	.short	0x0018
        /*0014*/ 	.byte	0x00, 0xf5, 0x21, 0x00


	//----- nvinfo : EIATTR_KPARAM_INFO
	.align		4
.L_43:
        /*0018*/ 	.byte	0x04, 0x17
        /*001a*/ 	.short	(.L_45 - .L_44)
.L_44:
        /*001c*/ 	.word	0x00000000
        /*0020*/ 	.short	0x0002
        /*0022*/ 	.short	0x0010
        /*0024*/ 	.byte	0x00, 0xf5, 0x21, 0x00


	//----- nvinfo : EIATTR_KPARAM_INFO
	.align		4
.L_45:
        /*0028*/ 	.byte	0x04, 0x17
        /*002a*/ 	.short	(.L_47 - .L_46)
.L_46:
        /*002c*/ 	.word	0x00000000
        /*0030*/ 	.short	0x0001
        /*0032*/ 	.short	0x0008
        /*0034*/ 	.byte	0x00, 0xf5, 0x21, 0x00


	//----- nvinfo : EIATTR_KPARAM_INFO
	.align		4
.L_47:
        /*0038*/ 	.byte	0x04, 0x17
        /*003a*/ 	.short	(.L_49 - .L_48)
.L_48:
        /*003c*/ 	.word	0x00000000
        /*0040*/ 	.short	0x0000
        /*0042*/ 	.short	0x0000
        /*0044*/ 	.byte	0x00, 0xf0, 0x11, 0x00


	//----- nvinfo : EIATTR_SPARSE_MMA_MASK
	.align		4
.L_49:
        /*0048*/ 	.byte	0x03, 0x50
        /*004a*/ 	.short	0x0000


	//----- nvinfo : EIATTR_MAXREG_COUNT
	.align		4
        /*004c*/ 	.byte	0x03, 0x1b
        /*004e*/ 	.short	0x00ff


	//----- nvinfo : EIATTR_MERCURY_ISA_VERSION
	.align		4
        /*0050*/ 	.byte	0x03, 0x5f
        /*0052*/ 	.short	0x0101


	//----- nvinfo : EIATTR_VRC_CTA_INIT_COUNT
	.align		4
        /*0054*/ 	.byte	0x02, 0x4a
	.zero		1
	.zero		1


	//----- nvinfo : EIATTR_EXIT_INSTR_OFFSETS
	.align		4
        /*0058*/ 	.byte	0x04, 0x1c
        /*005a*/ 	.short	(.L_51 - .L_50)


	//   ....[0]....
.L_50:
        /*005c*/ 	.word	0x00000090


	//   ....[1]....
        /*0060*/ 	.word	0x00000390


	//   ....[2]....
        /*0064*/ 	.word	0x00000580


	//----- nvinfo : EIATTR_CRS_STACK_SIZE
	.align		4
.L_51:
        /*0068*/ 	.byte	0x04, 0x1e
        /*006a*/ 	.short	(.L_53 - .L_52)
.L_52:
        /*006c*/ 	.word	0x00000000


	//----- nvinfo : EIATTR_CBANK_PARAM_SIZE
	.align		4
.L_53:
        /*0070*/ 	.byte	0x03, 0x19
        /*0072*/ 	.short	0x0020


	//----- nvinfo : EIATTR_PARAM_CBANK
	.align		4
        /*0074*/ 	.byte	0x04, 0x0a
        /*0076*/ 	.short	(.L_55 - .L_54)
	.align		4
.L_54:
        /*0078*/ 	.word	index@(.nv.constant0._Z14assign_permuteiPiS_S_)
        /*007c*/ 	.short	0x0380
        /*007e*/ 	.short	0x0020


	//----- nvinfo : EIATTR_SW_WAR
	.align		4
.L_55:
        /*0080*/ 	.byte	0x04, 0x36
        /*0082*/ 	.short	(.L_57 - .L_56)
.L_56:
        /*0084*/ 	.word	0x00000008
.L_57:


//--------------------- .nv.info._Z14generate_flagsPiiiS_ --------------------------
	.section	.nv.info._Z14generate_flagsPiiiS_,"",@"SHT_CUDA_INFO"
	.sectionflags	@""
	.align	4


	//----- nvinfo : EIATTR_CUDA_API_VERSION
	.align		4
        /*0000*/ 	.byte	0x04, 0x37
        /*0002*/ 	.short	(.L_59 - .L_58)
.L_58:
        /*0004*/ 	.word	0x00000082


	//----- nvinfo : EIATTR_KPARAM_INFO
	.align		4
.L_59:
        /*0008*/ 	.byte	0x04, 0x17
        /*000a*/ 	.short	(.L_61 - .L_60)
.L_60:
        /*000c*/ 	.word	0x00000000
        /*0010*/ 	.short	0x0003
        /*0012*/ 	.short	0x0010
        /*0014*/ 	.byte	0x00, 0xf5, 0x21, 0x00


	//----- nvinfo : EIATTR_KPARAM_INFO
	.align		4
.L_61:
        /*0018*/ 	.byte	0x04, 0x17
        /*001a*/ 	.short	(.L_63 - .L_62)
.L_62:
        /*001c*/ 	.word	0x00000000
        /*0020*/ 	.short	0x0002
        /*0022*/ 	.short	0x000c
        /*0024*/ 	.byte	0x00, 0xf0, 0x11, 0x00


	//----- nvinfo : EIATTR_KPARAM_INFO
	.align		4
.L_63:
        /*0028*/ 	.byte	0x04, 0x17
        /*002a*/ 	.short	(.L_65 - .L_64)
.L_64:
        /*002c*/ 	.word	0x00000000
        /*0030*/ 	.short	0x0001
        /*0032*/ 	.short	0x0008
        /*0034*/ 	.byte	0x00, 0xf0, 0x11, 0x00


	//----- nvinfo : EIATTR_KPARAM_INFO
	.align		4
.L_65:
        /*0038*/ 	.byte	0x04, 0x17
        /*003a*/ 	.short	(.L_67 - .L_66)
.L_66:
        /*003c*/ 	.word	0x00000000
        /*0040*/ 	.short	0x0000
        /*0042*/ 	.short	0x0000
        /*0044*/ 	.byte	0x00, 0xf5, 0x21, 0x00


	//----- nvinfo : EIATTR_SPARSE_MMA_MASK
	.align		4
.L_67:
        /*0048*/ 	.byte	0x03, 0x50
        /*004a*/ 	.short	0x0000


	//----- nvinfo : EIATTR_MAXREG_COUNT
	.align		4
        /*004c*/ 	.byte	0x03, 0x1b
        /*004e*/ 	.short	0x00ff


	//----- nvinfo : EIATTR_MERCURY_ISA_VERSION
	.align		4
        /*0050*/ 	.byte	0x03, 0x5f
        /*0052*/ 	.short	0x0101


	//----- nvinfo : EIATTR_VRC_CTA_INIT_COUNT
	.align		4
        /*0054*/ 	.byte	0x02, 0x4a
	.zero		1
	.zero		1


	//----- nvinfo : EIATTR_EXIT_INSTR_OFFSETS
	.align		4
        /*0058*/ 	.byte	0x04, 0x1c
        /*005a*/ 	.short	(.L_69 - .L_68)


	//   ....[0]....
.L_68:
        /*005c*/ 	.word	0x00000070


	//   ....[1]....
        /*0060*/ 	.word	0x000001b0


	//----- nvinfo : EIATTR_CRS_STACK_SIZE
	.align		4
.L_69:
        /*0064*/ 	.byte	0x04, 0x1e
        /*0066*/ 	.short	(.L_71 - .L_70)
.L_70:
        /*0068*/ 	.word	0x00000000


	//----- nvinfo : EIATTR_CBANK_PARAM_SIZE
	.align		4
.L_71:
        /*006c*/ 	.byte	0x03, 0x19
        /*006e*/ 	.short	0x0018


	//----- nvinfo : EIATTR_PARAM_CBANK
	.align		4
        /*0070*/ 	.byte	0x04, 0x0a
        /*0072*/ 	.short	(.L_73 - .L_72)
	.align		4
.L_72:
        /*0074*/ 	.word	index@(.nv.constant0._Z14generate_flagsPiiiS_)
        /*0078*/ 	.short	0x0380
        /*007a*/ 	.short	0x0018


	//----- nvinfo : EIATTR_SW_WAR
	.align		4
.L_73:
        /*007c*/ 	.byte	0x04, 0x36
        /*007e*/ 	.short	(.L_75 - .L_74)
.L_74:
        /*0080*/ 	.word	0x00000008
.L_75:


//--------------------- .nv.callgraph             --------------------------
	.section	.nv.callgraph,"",@"SHT_CUDA_CALLGRAPH"
	.align	4
	.sectionentsize	8
	.align		4
        /*0000*/ 	.word	0x00000000
	.align		4
        /*0004*/ 	.word	0xffffffff
	.align		4
        /*0008*/ 	.word	0x00000000
	.align		4
        /*000c*/ 	.word	0xfffffffe
	.align		4
        /*0010*/ 	.word	0x00000000
	.align		4
        /*0014*/ 	.word	0xfffffffd
	.align		4
        /*0018*/ 	.word	0x00000000
	.align		4
        /*001c*/ 	.word	0xfffffffc


//--------------------- .text._Z7permutePiS_S_S_S_i --------------------------
	.section	.text._Z7permutePiS_S_S_S_i,"ax",@progbits
	.align	128
        .global         _Z7permutePiS_S_S_S_i
        .type           _Z7permutePiS_S_S_S_i,@function
        .size           _Z7permutePiS_S_S_S_i,(.L_x_9 - _Z7permutePiS_S_S_S_i)
        .other          _Z7permutePiS_S_S_S_i,@"STO_CUDA_ENTRY STV_DEFAULT"
_Z7permutePiS_S_S_S_i:
.text._Z7permutePiS_S_S_S_i:
[----:B------:R-:W-:Y:S01]  /*0000*/  LDC R1, c[0x0][0x37c] ;  /* 0x0000df00ff017b82 */ /* 0x000fe20000000800 */
[----:B------:R-:W0:Y:S07]  /*0010*/  S2R R0, SR_TID.X ;  /* 0x0000000000007919 */ /* 0x000e2e0000002100 */
[----:B------:R-:W0:Y:S01]  /*0020*/  S2UR UR4, SR_CTAID.X ;  /* 0x00000000000479c3 */ /* 0x000e220000002500 */
[----:B------:R-:W1:Y:S07]  /*0030*/  LDCU UR5, c[0x0][0x3a8] ;  /* 0x00007500ff0577ac */ /* 0x000e6e0008000800 */
[----:B------:R-:W0:Y:S02]  /*0040*/  LDC R15, c[0x0][0x360] ;  /* 0x0000d800ff0f7b82 */ /* 0x000e240000000800 */
[----:B0-----:R-:W-:-:S05]  /*0050*/  IMAD R0, R15, UR4, R0 ;  /* 0x000000040f007c24 */ /* 0x001fca000f8e0200 */
[----:B-1----:R-:W-:-:S13]  /*0060*/  ISETP.GE.AND P0, PT, R0, UR5, PT ;  /* 0x0000000500007c0c */ /* 0x002fda000bf06270 */
[----:B------:R-:W-:Y:S05]  /*0070*/  @P0 EXIT ;  /* 0x000000000000094d */ /* 0x000fea0003800000 */
[----:B------:R-:W0:Y:S01]  /*0080*/  LDC.64 R2, c[0x0][0x388] ;  /* 0x0000e200ff027b82 */ /* 0x000e220000000a00 */
[----:B------:R-:W1:Y:S01]  /*0090*/  LDCU UR4, c[0x0][0x370] ;  /* 0x00006e00ff0477ac */ /* 0x000e620008000800 */
[----:B------:R-:W2:Y:S06]  /*00a0*/  LDCU.64 UR6, c[0x0][0x358] ;  /* 0x00006b00ff0677ac */ /* 0x000eac0008000a00 */
[----:B------:R-:W3:Y:S01]  /*00b0*/  LDC.64 R4, c[0x0][0x3a0] ;  /* 0x0000e800ff047b82 */ /* 0x000ee20000000a00 */
[----:B------:R-:W4:Y:S01]  /*00c0*/  LDCU UR5, c[0x0][0x3a8] ;  /* 0x00007500ff0577ac */ /* 0x000f220008000800 */
[----:B-1----:R-:W-:-:S07]  /*00d0*/  IMAD R15, R15, UR4, RZ ;  /* 0x000000040f0f7c24 */ /* 0x002fce000f8e02ff */
.L_x_0:
[----:B0-----:R-:W-:-:S06]  /*00e0*/  IMAD.WIDE R6, R0, 0x4, R2 ;  /* 0x0000000400067825 */ /* 0x001fcc00078e0202 */
[----:B--2---:R-:W2:Y:S02]  /*00f0*/  LDG.E R6, desc[UR6][R6.64] ;  /* 0x0000000606067981 */ /* 0x004ea4000c1e1900 */
[----:B--2---:R-:W-:-:S13]  /*0100*/  ISETP.NE.AND P0, PT, R6, RZ, PT ;  /* 0x000000ff0600720c */ /* 0x004fda0003f05270 */
[----:B------:R-:W0:Y:S08]  /*0110*/  @P0 LDC.64 R8, c[0x0][0x390] ;  /* 0x0000e400ff080b82 */ /* 0x000e300000000a00 */
[----:B-1----:R-:W1:Y:S01]  /*0120*/  @!P0 LDC.64 R10, c[0x0][0x398] ;  /* 0x0000e600ff0a8b82 */ /* 0x002e620000000a00 */
[----:B0-----:R-:W-:-:S05]  /*0130*/  @P0 IMAD.WIDE R8, R0, 0x4, R8 ;  /* 0x0000000400080825 */ /* 0x001fca00078e0208 */
[----:B------:R-:W2:Y:S01]  /*0140*/  @P0 LDG.E R17, desc[UR6][R8.64] ;  /* 0x0000000608110981 */ /* 0x000ea2000c1e1900 */
[----:B-1----:R-:W-:-:S05]  /*0150*/  @!P0 IMAD.WIDE R10, R0, 0x4, R10 ;  /* 0x00000004000a8825 */ /* 0x002fca00078e020a */
[----:B------:R-:W2:Y:S01]  /*0160*/  @!P0 LDG.E R17, desc[UR6][R10.64] ;  /* 0x000000060a118981 */ /* 0x000ea2000c1e1900 */
[----:B---3--:R-:W-:Y:S01]  /*0170*/  IMAD.WIDE R12, R0, 0x4, R4 ;  /* 0x00000004000c7825 */ /* 0x008fe200078e0204 */
[----:B------:R-:W-:-:S04]  /*0180*/  IADD3 R0, PT, PT, R15, R0, RZ ;  /* 0x000000000f007210 */ /* 0x000fc80007ffe0ff */
[----:B----4-:R-:W-:Y:S01]  /*0190*/  ISETP.GE.AND P0, PT, R0, UR5, PT ;  /* 0x0000000500007c0c */ /* 0x010fe2000bf06270 */
[----:B--2---:R1:W-:-:S12]  /*01a0*/  STG.E desc[UR6][R12.64], R17 ;  /* 0x000000110c007986 */ /* 0x0043d8000c101906 */
[----:B------:R-:W-:Y:S05]  /*01b0*/  @!P0 BRA `(.L_x_0) ;  /* 0xfffffffc00c88947 */ /* 0x000fea000383ffff */
[----:B------:R-:W-:Y:S05]  /*01c0*/  EXIT ;  /* 0x000000000000794d */ /* 0x000fea0003800000 */
.L_x_1:
[----:B------:R-:W-:-:S00]  /*01d0*/  BRA `(.L_x_1) ;  /* 0xfffffffc00fc7947 */ /* 0x000fc0000383ffff */
[----:B------:R-:W-:-:S00]  /*01e0*/  NOP ;  /* 0x0000000000007918 */ /* 0x000fc00000000000 */
        /* <DEDUP_REMOVED lines=9> */
.L_x_9:


//--------------------- .text._Z14assign_permuteiPiS_S_ --------------------------
	.section	.text._Z14assign_permuteiPiS_S_,"ax",@progbits
	.align	128
        .global         _Z14assign_permuteiPiS_S_
        .type           _Z14assign_permuteiPiS_S_,@function
        .size           _Z14assign_permuteiPiS_S_,(.L_x_10 - _Z14assign_permuteiPiS_S_)
        .other          _Z14assign_permuteiPiS_S_,@"STO_CUDA_ENTRY STV_DEFAULT"
_Z14assign_permuteiPiS_S_:
.text._Z14assign_permuteiPiS_S_:
[----:B------:R-:W-:Y:S01]  /*0000*/  LDC R1, c[0x0][0x37c] ;  /* 0x0000df00ff017b82 */ /* 0x000fe20000000800 */
[----:B------:R-:W0:Y:S07]  /*0010*/  S2R R3, SR_TID.X ;  /* 0x0000000000037919 */ /* 0x000e2e0000002100 */
[----:B------:R-:W0:Y:S01]  /*0020*/  S2UR UR4, SR_CTAID.X ;  /* 0x00000000000479c3 */ /* 0x000e220000002500 */
[----:B------:R-:W1:Y:S07]  /*0030*/  LDCU UR6, c[0x0][0x380] ;  /* 0x00007000ff0677ac */ /* 0x000e6e0008000800 */
[----:B------:R-:W0:Y:S01]  /*0040*/  LDC R0, c[0x0][0x360] ;  /* 0x0000d800ff007b82 */ /* 0x000e220000000800 */
[----:B------:R-:W2:Y:S01]  /*0050*/  LDCU UR5, c[0x0][0x370] ;  /* 0x00006e00ff0577ac */ /* 0x000ea20008000800 */
[----:B0-----:R-:W-:-:S02]  /*0060*/  IMAD R3, R0, UR4, R3 ;  /* 0x0000000400037c24 */ /* 0x001fc4000f8e0203 */
[----:B--2---:R-:W-:-:S03]  /*0070*/  IMAD R0, R0, UR5, RZ ;  /* 0x0000000500007c24 */ /* 0x004fc6000f8e02ff */
[----:B-1----:R-:W-:-:S13]  /*0080*/  ISETP.GE.AND P0, PT, R3, UR6, PT ;  /* 0x0000000603007c0c */ /* 0x002fda000bf06270 */
[----:B------:R-:W-:Y:S05]  /*0090*/  @P0 EXIT ;  /* 0x000000000000094d */ /* 0x000fea0003800000 */
[----:B------:R-:W0:Y:S01]  /*00a0*/  I2F.U32.RP R8, R0 ;  /* 0x0000000000087306 */ /* 0x000e220000209000 */
[C---:B------:R-:W-:Y:S01]  /*00b0*/  IMAD.IADD R2, R0.reuse, 0x1, R3 ;  /* 0x0000000100027824 */ /* 0x040fe200078e0203 */
[----:B------:R-:W-:Y:S01]  /*00c0*/  IADD3 R9, PT, PT, RZ, -R0, RZ ;  /* 0x80000000ff097210 */ /* 0x000fe20007ffe0ff */
[----:B------:R-:W1:Y:S01]  /*00d0*/  LDCU.64 UR4, c[0x0][0x358] ;  /* 0x00006b00ff0477ac */ /* 0x000e620008000a00 */
[----:B------:R-:W-:Y:S01]  /*00e0*/  ISETP.NE.U32.AND P2, PT, R0, RZ, PT ;  /* 0x000000ff0000720c */ /* 0x000fe20003f45070 */
[----:B------:R-:W-:Y:S01]  /*00f0*/  BSSY.RECONVERGENT B0, `(.L_x_2) ;  /* 0x0000029000007945 */ /* 0x000fe20003800200 */
[C---:B------:R-:W-:Y:S02]  /*0100*/  ISETP.GE.AND P0, PT, R2.reuse, UR6, PT ;  /* 0x0000000602007c0c */ /* 0x040fe4000bf06270 */
[----:B------:R-:W-:Y:S02]  /*0110*/  VIMNMX R7, PT, PT, R2, UR6, !PT ;  /* 0x0000000602077c48 */ /* 0x000fe4000ffe0100 */
[----:B------:R-:W-:-:S04]  /*0120*/  SEL R6, RZ, 0x1, P0 ;  /* 0x00000001ff067807 */ /* 0x000fc80000000000 */
[----:B------:R-:W-:Y:S01]  /*0130*/  IADD3 R7, PT, PT, R7, -R2, -R6 ;  /* 0x8000000207077210 */ /* 0x000fe20007ffe806 */
[----:B0-----:R-:W0:Y:S02]  /*0140*/  MUFU.RCP R8, R8 ;  /* 0x0000000800087308 */ /* 0x001e240000001000 */
[----:B0-----:R-:W-:-:S06]  /*0150*/  IADD3 R4, PT, PT, R8, 0xffffffe, RZ ;  /* 0x0ffffffe08047810 */ /* 0x001fcc0007ffe0ff */
[----:B------:R0:W2:Y:S02]  /*0160*/  F2I.FTZ.U32.TRUNC.NTZ R5, R4 ;  /* 0x0000000400057305 */ /* 0x0000a4000021f000 */
[----:B0-----:R-:W-:Y:S02]  /*0170*/  HFMA2 R4, -RZ, RZ, 0, 0 ;  /* 0x00000000ff047431 */ /* 0x001fe400000001ff */
[----:B--2---:R-:W-:-:S04]  /*0180*/  IMAD R9, R9, R5, RZ ;  /* 0x0000000509097224 */ /* 0x004fc800078e02ff */
[----:B------:R-:W-:-:S06]  /*0190*/  IMAD.HI.U32 R8, R5, R9, R4 ;  /* 0x0000000905087227 */ /* 0x000fcc00078e0004 */
[----:B------:R-:W-:-:S05]  /*01a0*/  IMAD.HI.U32 R5, R8, R7, RZ ;  /* 0x0000000708057227 */ /* 0x000fca00078e00ff */
[----:B------:R-:W-:-:S05]  /*01b0*/  IADD3 R2, PT, PT, -R5, RZ, RZ ;  /* 0x000000ff05027210 */ /* 0x000fca0007ffe1ff */
[----:B------:R-:W-:-:S05]  /*01c0*/  IMAD R7, R0, R2, R7 ;  /* 0x0000000200077224 */ /* 0x000fca00078e0207 */
[----:B------:R-:W-:-:S13]  /*01d0*/  ISETP.GE.U32.AND P0, PT, R7, R0, PT ;  /* 0x000000000700720c */ /* 0x000fda0003f06070 */
[----:B------:R-:W-:Y:S01]  /*01e0*/  @P0 IMAD.IADD R7, R7, 0x1, -R0 ;  /* 0x0000000107070824 */ /* 0x000fe200078e0a00 */
[----:B------:R-:W-:-:S04]  /*01f0*/  @P0 IADD3 R5, PT, PT, R5, 0x1, RZ ;  /* 0x0000000105050810 */ /* 0x000fc80007ffe0ff */
[----:B------:R-:W-:-:S13]  /*0200*/  ISETP.GE.U32.AND P1, PT, R7, R0, PT ;  /* 0x000000000700720c */ /* 0x000fda0003f26070 */
[----:B------:R-:W-:Y:S02]  /*0210*/  @P1 IADD3 R5, PT, PT, R5, 0x1, RZ ;  /* 0x0000000105051810 */ /* 0x000fe40007ffe0ff */
[----:B------:R-:W-:-:S05]  /*0220*/  @!P2 LOP3.LUT R5, RZ, R0, RZ, 0x33, !PT ;  /* 0x00000000ff05a212 */ /* 0x000fca00078e33ff */
[----:B------:R-:W-:-:S05]  /*0230*/  IMAD.IADD R2, R6, 0x1, R5 ;  /* 0x0000000106027824 */ /* 0x000fca00078e0205 */
[C---:B------:R-:W-:Y:S02]  /*0240*/  LOP3.LUT R4, R2.reuse, 0x3, RZ, 0xc0, !PT ;  /* 0x0000000302047812 */ /* 0x040fe400078ec0ff */
[----:B------:R-:W-:Y:S02]  /*0250*/  ISETP.GE.U32.AND P1, PT, R2, 0x3, PT ;  /* 0x000000030200780c */ /* 0x000fe40003f26070 */
[----:B------:R-:W-:-:S13]  /*0260*/  ISETP.NE.AND P0, PT, R4, 0x3, PT ;  /* 0x000000030400780c */ /* 0x000fda0003f05270 */
[----:B-1----:R-:W-:Y:S05]  /*0270*/  @!P0 BRA `(.L_x_3) ;  /* 0x0000000000408947 */ /* 0x002fea0003800000 */
[----:B------:R-:W0:Y:S01]  /*0280*/  LDC.64 R14, c[0x0][0x388] ;  /* 0x0000e200ff0e7b82 */ /* 0x000e220000000a00 */
[----:B------:R-:W-:-:S04]  /*0290*/  IADD3 R2, PT, PT, R2, 0x1, RZ ;  /* 0x0000000102027810 */ /* 0x000fc80007ffe0ff */
[----:B------:R-:W-:-:S03]  /*02a0*/  LOP3.LUT R2, R2, 0x3, RZ, 0xc0, !PT ;  /* 0x0000000302027812 */ /* 0x000fc600078ec0ff */
[----:B------:R-:W1:Y:S01]  /*02b0*/  LDC.64 R10, c[0x0][0x390] ;  /* 0x0000e400ff0a7b82 */ /* 0x000e620000000a00 */
[----:B------:R-:W-:-:S07]  /*02c0*/  IADD3 R2, PT, PT, -R2, RZ, RZ ;  /* 0x000000ff02027210 */ /* 0x000fce0007ffe1ff */
[----:B------:R-:W2:Y:S02]  /*02d0*/  LDC.64 R12, c[0x0][0x398] ;  /* 0x0000e600ff0c7b82 */ /* 0x000ea40000000a00 */
.L_x_4:
[----:B-1----:R-:W-:-:S04]  /*02e0*/  IMAD.WIDE R4, R3, 0x4, R10 ;  /* 0x0000000403047825 */ /* 0x002fc800078e020a */
[----:B--23--:R-:W-:Y:S02]  /*02f0*/  IMAD.WIDE R6, R3, 0x4, R12 ;  /* 0x0000000403067825 */ /* 0x00cfe400078e020c */
[----:B------:R-:W0:Y:S04]  /*0300*/  LDG.E R5, desc[UR4][R4.64] ;  /* 0x0000000404057981 */ /* 0x000e28000c1e1900 */
[----:B------:R-:W2:Y:S01]  /*0310*/  LDG.E R7, desc[UR4][R6.64] ;  /* 0x0000000406077981 */ /* 0x000ea2000c1e1900 */
[----:B------:R-:W-:Y:S01]  /*0320*/  VIADD R2, R2, 0x1 ;  /* 0x0000000102027836 */ /* 0x000fe20000000000 */
[----:B------:R-:W-:-:S04]  /*0330*/  IADD3 R3, PT, PT, R0, R3, RZ ;  /* 0x0000000300037210 */ /* 0x000fc80007ffe0ff */
[----:B------:R-:W-:Y:S01]  /*0340*/  ISETP.NE.AND P0, PT, R2, RZ, PT ;  /* 0x000000ff0200720c */ /* 0x000fe20003f05270 */
[----:B0-----:R-:W-:-:S05]  /*0350*/  IMAD.WIDE R8, R5, 0x4, R14 ;  /* 0x0000000405087825 */ /* 0x001fca00078e020e */
[----:B--2---:R3:W-:Y:S07]  /*0360*/  STG.E desc[UR4][R8.64], R7 ;  /* 0x0000000708007986 */ /* 0x0047ee000c101904 */
[----:B------:R-:W-:Y:S05]  /*0370*/  @P0 BRA `(.L_x_4) ;  /* 0xfffffffc00d80947 */ /* 0x000fea000383ffff */
.L_x_3:
[----:B------:R-:W-:Y:S05]  /*0380*/  BSYNC.RECONVERGENT B0 ;  /* 0x0000000000007941 */ /* 0x000fea0003800200 */
.L_x_2:
[----:B------:R-:W-:Y:S05]  /*0390*/  @!P1 EXIT ;  /* 0x000000000000994d */ /* 0x000fea0003800000 */
.L_x_5:
[----:B-1-3--:R-:W0:Y:S08]  /*03a0*/  LDC.64 R6, c[0x0][0x390] ;  /* 0x0000e400ff067b82 */ /* 0x00ae300000000a00 */
[----:B------:R-:W1:Y:S01]  /*03b0*/  LDC.64 R4, c[0x0][0x398] ;  /* 0x0000e600ff047b82 */ /* 0x000e620000000a00 */
[----:B0-----:R-:W-:-:S05]  /*03c0*/  IMAD.WIDE R14, R3, 0x4, R6 ;  /* 0x00000004030e7825 */ /* 0x001fca00078e0206 */
[----:B------:R-:W2:Y:S01]  /*03d0*/  LDG.E R7, desc[UR4][R14.64] ;  /* 0x000000040e077981 */ /* 0x000ea2000c1e1900 */
[----:B-1----:R-:W-:Y:S02]  /*03e0*/  IMAD.WIDE R18, R3, 0x4, R4 ;  /* 0x0000000403127825 */ /* 0x002fe400078e0204 */
[----:B------:R-:W2:Y:S03]  /*03f0*/  LDC.64 R4, c[0x0][0x388] ;  /* 0x0000e200ff047b82 */ /* 0x000ea60000000a00 */
[----:B------:R-:W3:Y:S01]  /*0400*/  LDG.E R23, desc[UR4][R18.64] ;  /* 0x0000000412177981 */ /* 0x000ee2000c1e1900 */
[----:B------:R-:W-:-:S04]  /*0410*/  IMAD.WIDE R10, R0, 0x4, R14 ;  /* 0x00000004000a7825 */ /* 0x000fc800078e020e */
[----:B------:R-:W-:-:S04]  /*0420*/  IMAD.WIDE R8, R0, 0x4, R18 ;  /* 0x0000000400087825 */ /* 0x000fc800078e0212 */
[----:B--2---:R-:W-:-:S05]  /*0430*/  IMAD.WIDE R6, R7, 0x4, R4 ;  /* 0x0000000407067825 */ /* 0x004fca00078e0204 */
[----:B---3--:R0:W-:Y:S04]  /*0440*/  STG.E desc[UR4][R6.64], R23 ;  /* 0x0000001706007986 */ /* 0x0081e8000c101904 */
[----:B------:R-:W2:Y:S04]  /*0450*/  LDG.E R13, desc[UR4][R10.64] ;  /* 0x000000040a0d7981 */ /* 0x000ea8000c1e1900 */
        /* <DEDUP_REMOVED lines=8> */
[----:B0-----:R-:W-:-:S04]  /*04e0*/  IMAD.WIDE R6, R0, 0x4, R14 ;  /* 0x0000000400067825 */ /* 0x001fc800078e020e */
[----:B--2---:R-:W-:-:S05]  /*04f0*/  IMAD.WIDE R18, R19, 0x4, R4 ;  /* 0x0000000413127825 */ /* 0x004fca00078e0204 */
[----:B---3--:R1:W-:Y:S04]  /*0500*/  STG.E desc[UR4][R18.64], R27 ;  /* 0x0000001b12007986 */ /* 0x0083e8000c101904 */
[----:B------:R-:W2:Y:S04]  /*0510*/  LDG.E R21, desc[UR4][R20.64] ;  /* 0x0000000414157981 */ /* 0x000ea8000c1e1900 */
[----:B------:R-:W3:Y:S01]  /*0520*/  LDG.E R7, desc[UR4][R6.64] ;  /* 0x0000000406077981 */ /* 0x000ee2000c1e1900 */
[----:B------:R-:W-:-:S04]  /*0530*/  LEA R3, R0, R3, 0x2 ;  /* 0x0000000300037211 */ /* 0x000fc800078e10ff */
[----:B------:R-:W-:Y:S01]  /*0540*/  ISETP.GE.AND P0, PT, R3, UR6, PT ;  /* 0x0000000603007c0c */ /* 0x000fe2000bf06270 */
[----:B--2---:R-:W-:-:S05]  /*0550*/  IMAD.WIDE R4, R21, 0x4, R4 ;  /* 0x0000000415047825 */ /* 0x004fca00078e0204 */
[----:B---3--:R1:W-:Y:S07]  /*0560*/  STG.E desc[UR4][R4.64], R7 ;  /* 0x0000000704007986 */ /* 0x0083ee000c101904 */
[----:B------:R-:W-:Y:S05]  /*0570*/  @!P0 BRA `(.L_x_5) ;  /* 0xfffffffc00888947 */ /* 0x000fea000383ffff */
[----:B------:R-:W-:Y:S05]  /*0580*/  EXIT ;  /* 0x000000000000794d */ /* 0x000fea0003800000 */
.L_x_6:
        /* <DEDUP_REMOVED lines=15> */
.L_x_10:


//--------------------- .text._Z14generate_flagsPiiiS_ --------------------------
	.section	.text._Z14generate_flagsPiiiS_,"ax",@progbits
	.align	128
        .global         _Z14generate_flagsPiiiS_
        .type           _Z14generate_flagsPiiiS_,@function
        .size           _Z14generate_flagsPiiiS_,(.L_x_11 - _Z14generate_flagsPiiiS_)
        .other          _Z14generate_flagsPiiiS_,@"STO_CUDA_ENTRY STV_DEFAULT"
_Z14generate_flagsPiiiS_:
.text._Z14generate_flagsPiiiS_:
        /* <DEDUP_REMOVED lines=10> */
[----:B------:R-:W2:Y:S06]  /*00a0*/  LDCU UR4, c[0x0][0x38c] ;  /* 0x00007180ff0477ac */ /* 0x000eac0008000800 */
[----:B------:R-:W3:Y:S01]  /*00b0*/  LDC.64 R8, c[0x0][0x390] ;  /* 0x0000e400ff087b82 */ /* 0x000ee20000000a00 */
[----:B------:R-:W-:Y:S01]  /*00c0*/  UMOV UR5, 0x1 ;  /* 0x0000000100057882 */ /* 0x000fe20000000000 */
[----:B------:R-:W4:Y:S01]  /*00d0*/  LDCU.64 UR8, c[0x0][0x358] ;  /* 0x00006b00ff0877ac */ /* 0x000f220008000a00 */
[----:B------:R-:W0:Y:S01]  /*00e0*/  LDCU UR7, c[0x0][0x388] ;  /* 0x00007100ff0777ac */ /* 0x000e220008000800 */
[----:B-1----:R-:W-:Y:S01]  /*00f0*/  IMAD R11, R11, UR6, RZ ;  /* 0x000000060b0b7c24 */ /* 0x002fe2000f8e02ff */
[----:B--2---:R-:W-:-:S12]  /*0100*/  USHF.L.U32 UR4, UR5, UR4, URZ ;  /* 0x0000000405047299 */ /* 0x004fd800080006ff */
.L_x_7:
[----:B0-----:R-:W-:-:S06]  /*0110*/  IMAD.WIDE R2, R0, 0x4, R6 ;  /* 0x0000000400027825 */ /* 0x001fcc00078e0206 */
[----:B----4-:R-:W2:Y:S01]  /*0120*/  LDG.E R2, desc[UR8][R2.64] ;  /* 0x0000000802027981 */ /* 0x010ea2000c1e1900 */
[----:B---3--:R-:W-:Y:S01]  /*0130*/  IMAD.WIDE R4, R0, 0x4, R8 ;  /* 0x0000000400047825 */ /* 0x008fe200078e0208 */
[----:B------:R-:W-:Y:S02]  /*0140*/  IADD3 R0, PT, PT, R11, R0, RZ ;  /* 0x000000000b007210 */ /* 0x000fe40007ffe0ff */
[----:B--2---:R-:W-:-:S13]  /*0150*/  LOP3.LUT P0, RZ, R2, UR4, RZ, 0xc0, !PT ;  /* 0x0000000402ff7c12 */ /* 0x004fda000f80c0ff */
[----:B------:R-:W-:Y:S01]  /*0160*/  @!P0 MOV R13, 0x1 ;  /* 0x00000001000d8802 */ /* 0x000fe20000000f00 */
[----:B------:R1:W-:Y:S04]  /*0170*/  @P0 STG.E desc[UR8][R4.64], RZ ;  /* 0x000000ff04000986 */ /* 0x0003e8000c101908 */
[----:B------:R1:W-:Y:S01]  /*0180*/  @!P0 STG.E desc[UR8][R4.64], R13 ;  /* 0x0000000d04008986 */ /* 0x0003e2000c101908 */
[----:B------:R-:W-:-:S13]  /*0190*/  ISETP.GE.AND P0, PT, R0, UR7, PT ;  /* 0x0000000700007c0c */ /* 0x000fda000bf06270 */
[----:B-1----:R-:W-:Y:S05]  /*01a0*/  @!P0 BRA `(.L_x_7) ;  /* 0xfffffffc00d88947 */ /* 0x002fea000383ffff */
[----:B------:R-:W-:Y:S05]  /*01b0*/  EXIT ;  /* 0x000000000000794d */ /* 0x000fea0003800000 */
.L_x_8:
        /* <DEDUP_REMOVED lines=12> */
.L_x_11:


//--------------------- .nv.shared.reserved.0     --------------------------
	.section	.nv.shared.reserved.0,"aw",@nobits
	.weak		__nv_reservedSMEM_offset_0_alias
	.size		__nv_reservedSMEM_offset_0_alias, 0, 64
	.other		__nv_reservedSMEM_offset_0_alias,@"STO_CUDA_RESERVED_SHARED STV_DEFAULT"
__nv_reservedSMEM_offset_0_alias:
	.zero		0
	.zero		64


//--------------------- .nv.constant0._Z7permutePiS_S_S_S_i --------------------------
	.section	.nv.constant0._Z7permutePiS_S_S_S_i,"a",@progbits
	.sectionflags	@""
	.align	4
.nv.constant0._Z7permutePiS_S_S_S_i:
	.zero		940


//--------------------- .nv.constant0._Z14assign_permuteiPiS_S_ --------------------------
	.section	.nv.constant0._Z14assign_permuteiPiS_S_,"a",@progbits
	.sectionflags	@""
	.align	4
.nv.constant0._Z14assign_permuteiPiS_S_:
	.zero		928


//--------------------- .nv.constant0._Z14generate_flagsPiiiS_ --------------------------
	.section	.nv.constant0._Z14generate_flagsPiiiS_,"a",@progbits
	.sectionflags	@""
	.align	4
.nv.constant0._Z14generate_flagsPiiiS_:
	.zero		920


//--------------------- SYMBOLS --------------------------

	.type		.nv.reservedSmem.offset0,@object
	.size		.nv.reservedSmem.offset0,0x4
